	.headerflags	@"EF_CUDA_TEXMODE_UNIFIED EF_CUDA_64BIT_ADDRESS EF_CUDA_ACCELERATORS EF_CUDA_SM90 EF_CUDA_VIRTUAL_SM(EF_CUDA_SM90)"
	.elftype	@"ET_EXEC"


//--------------------- .nv.info                  --------------------------
	.section	.nv.info,"",@"SHT_CUDA_INFO"
	.align	4


	//----- nvinfo : EIATTR_REGCOUNT
	.align		4
        /*0000*/ 	.byte	0x04, 0x2f
        /*0002*/ 	.short	(.L_3 - .L_2)
	.align		4
.L_2:
        /*0004*/ 	.word	index@(triton_poi_fused__native_batch_norm_legit_no_training_add_7)
        /*0008*/ 	.word	0x00000022


	//----- nvinfo : EIATTR_MIN_STACK_SIZE
	.align		4
.L_3:
        /*000c*/ 	.byte	0x04, 0x12
        /*000e*/ 	.short	(.L_5 - .L_4)
	.align		4
.L_4:
        /*0010*/ 	.word	index@(triton_poi_fused__native_batch_norm_legit_no_training_add_7)
        /*0014*/ 	.word	0x00000000


	//----- nvinfo : EIATTR_FRAME_SIZE
	.align		4
.L_5:
        /*0018*/ 	.byte	0x04, 0x11
        /*001a*/ 	.short	(.L_7 - .L_6)
	.align		4
.L_6:
        /*001c*/ 	.word	index@(triton_poi_fused__native_batch_norm_legit_no_training_add_7)
        /*0020*/ 	.word	0x00000000


	//----- nvinfo : EIATTR_MIN_STACK_SIZE
	.align		4
.L_7:
        /*0024*/ 	.byte	0x04, 0x12
        /*0026*/ 	.short	(.L_9 - .L_8)
	.align		4
.L_8:
        /*0028*/ 	.word	index@(triton_poi_fused__native_batch_norm_legit_no_training_add_7)
        /*002c*/ 	.word	0x00000000
.L_9:


//--------------------- .nv.info.triton_poi_fused__native_batch_norm_legit_no_training_add_7 --------------------------
	.section	.nv.info.triton_poi_fused__native_batch_norm_legit_no_training_add_7,"",@"SHT_CUDA_INFO"
	.sectionflags	@""
	.align	4


	//----- nvinfo : EIATTR_CUDA_API_VERSION
	.align		4
        /*0000*/ 	.byte	0x04, 0x37
        /*0002*/ 	.short	(.L_11 - .L_10)
.L_10:
        /*0004*/ 	.word	0x0000007c


	//----- nvinfo : EIATTR_KPARAM_INFO
	.align		4
.L_11:
        /*0008*/ 	.byte	0x04, 0x17
        /*000a*/ 	.short	(.L_13 - .L_12)
.L_12:
        /*000c*/ 	.word	0x00000000
        /*0010*/ 	.short	0x0007
        /*0012*/ 	.short	0x0038
        /*0014*/ 	.byte	0x00, 0xf0, 0x11, 0x00


	//----- nvinfo : EIATTR_KPARAM_INFO
	.align		4
.L_13:
        /*0018*/ 	.byte	0x04, 0x17
        /*001a*/ 	.short	(.L_15 - .L_14)
.L_14:
        /*001c*/ 	.word	0x00000000
        /*0020*/ 	.short	0x0006
        /*0022*/ 	.short	0x0030
        /*0024*/ 	.byte	0x00, 0xf4, 0x21, 0x00


	//----- nvinfo : EIATTR_KPARAM_INFO
	.align		4
.L_15:
        /*0028*/ 	.byte	0x04, 0x17
        /*002a*/ 	.short	(.L_17 - .L_16)
.L_16:
        /*002c*/ 	.word	0x00000000
        /*0030*/ 	.short	0x0005
        /*0032*/ 	.short	0x0028
        /*0034*/ 	.byte	0x00, 0xf4, 0x21, 0x00


	//----- nvinfo : EIATTR_KPARAM_INFO
	.align		4
.L_17:
        /*0038*/ 	.byte	0x04, 0x17
        /*003a*/ 	.short	(.L_19 - .L_18)
.L_18:
        /*003c*/ 	.word	0x00000000
        /*0040*/ 	.short	0x0004
        /*0042*/ 	.short	0x0020
        /*0044*/ 	.byte	0x00, 0xf4, 0x21, 0x00


	//----- nvinfo : EIATTR_KPARAM_INFO
	.align		4
.L_19:
        /*0048*/ 	.byte	0x04, 0x17
        /*004a*/ 	.short	(.L_21 - .L_20)
.L_20:
        /*004c*/ 	.word	0x00000000
        /*0050*/ 	.short	0x0003
        /*0052*/ 	.short	0x0018
        /*0054*/ 	.byte	0x00, 0xf4, 0x21, 0x00


	//----- nvinfo : EIATTR_KPARAM_INFO
	.align		4
.L_21:
        /*0058*/ 	.byte	0x04, 0x17
        /*005a*/ 	.short	(.L_23 - .L_22)
.L_22:
        /*005c*/ 	.word	0x00000000
        /*0060*/ 	.short	0x0002
        /*0062*/ 	.short	0x0010
        /*0064*/ 	.byte	0x00, 0xf4, 0x21, 0x00


	//----- nvinfo : EIATTR_KPARAM_INFO
	.align		4
.L_23:
        /*0068*/ 	.byte	0x04, 0x17
        /*006a*/ 	.short	(.L_25 - .L_24)
.L_24:
        /*006c*/ 	.word	0x00000000
        /*0070*/ 	.short	0x0001
        /*0072*/ 	.short	0x0008
        /*0074*/ 	.byte	0x00, 0xf4, 0x21, 0x00


	//----- nvinfo : EIATTR_KPARAM_INFO
	.align		4
.L_25:
        /*0078*/ 	.byte	0x04, 0x17
        /*007a*/ 	.short	(.L_27 - .L_26)
.L_26:
        /*007c*/ 	.word	0x00000000
        /*0080*/ 	.short	0x0000
        /*0082*/ 	.short	0x0000
        /*0084*/ 	.byte	0x00, 0xf4, 0x21, 0x00


	//----- nvinfo : EIATTR_SPARSE_MMA_MASK
	.align		4
.L_27:
        /*0088*/ 	.byte	0x03, 0x50
        /*008a*/ 	.short	0x0000


	//----- nvinfo : EIATTR_MAXREG_COUNT
	.align		4
        /*008c*/ 	.byte	0x03, 0x1b
        /*008e*/ 	.short	0x00ff


	//----- nvinfo : EIATTR_EXIT_INSTR_OFFSETS
	.align		4
        /*0090*/ 	.byte	0x04, 0x1c
        /*0092*/ 	.short	(.L_29 - .L_28)


	//   ....[0]....
.L_28:
        /*0094*/ 	.word	0x00000a10


	//----- nvinfo : EIATTR_REQNTID
	.align		4
.L_29:
        /*0098*/ 	.byte	0x04, 0x10
        /*009a*/ 	.short	(.L_31 - .L_30)
.L_30:
        /*009c*/ 	.word	0x00000080
        /*00a0*/ 	.word	0x00000001
        /*00a4*/ 	.word	0x00000001


	//----- nvinfo : EIATTR_CBANK_PARAM_SIZE
	.align		4
.L_31:
        /*00a8*/ 	.byte	0x03, 0x19
        /*00aa*/ 	.short	0x003c


	//----- nvinfo : EIATTR_PARAM_CBANK
	.align		4
        /*00ac*/ 	.byte	0x04, 0x0a
        /*00ae*/ 	.short	(.L_33 - .L_32)
	.align		4
.L_32:
        /*00b0*/ 	.word	index@(.nv.constant0.triton_poi_fused__native_batch_norm_legit_no_training_add_7)
        /*00b4*/ 	.short	0x0210
        /*00b6*/ 	.short	0x003c


	//----- nvinfo : EIATTR_SW_WAR
	.align		4
.L_33:
        /*00b8*/ 	.byte	0x04, 0x36
        /*00ba*/ 	.short	(.L_35 - .L_34)
.L_34:
        /*00bc*/ 	.word	0x00000008
.L_35:


//--------------------- .nv.callgraph             --------------------------
	.section	.nv.callgraph,"",@"SHT_CUDA_CALLGRAPH"
	.align	4
	.sectionentsize	8
	.align		4
        /*0000*/ 	.word	0x00000000
	.align		4
        /*0004*/ 	.word	0xffffffff
	.align		4
        /*0008*/ 	.word	0x00000000
	.align		4
        /*000c*/ 	.word	0xfffffffe
	.align		4
        /*0010*/ 	.word	0x00000000
	.align		4
        /*0014*/ 	.word	0xfffffffd
	.align		4
        /*0018*/ 	.word	0x00000000
	.align		4
        /*001c*/ 	.word	0xfffffffc


//--------------------- .nv.constant4             --------------------------
	.section	.nv.constant4,"a",@progbits
	.align	8
	.align		8
.nv.constant4:
        /*0000*/ 	.dword	_$_str
	.align		8
        /*0008*/ 	.dword	_$_str_$_2


//--------------------- .text.triton_poi_fused__native_batch_norm_legit_no_training_add_7 --------------------------
	.section	.text.triton_poi_fused__native_batch_norm_legit_no_training_add_7,"ax",@progbits
	.align	128
        .global         triton_poi_fused__native_batch_norm_legit_no_training_add_7
        .type           triton_poi_fused__native_batch_norm_legit_no_training_add_7,@function
        .size           triton_poi_fused__native_batch_norm_legit_no_training_add_7,(.L_x_1 - triton_poi_fused__native_batch_norm_legit_no_training_add_7)
        .other          triton_poi_fused__native_batch_norm_legit_no_training_add_7,@"STO_CUDA_ENTRY STV_DEFAULT"
triton_poi_fused__native_batch_norm_legit_no_training_add_7:
.text.triton_poi_fused__native_batch_norm_legit_no_training_add_7:
[----:B------:R-:W-:Y:S01]  /*0000*/  LDC R1, c[0x0][0x28] ;  /* 0x00000a00ff017b82 */ /* 0x000fe20000000800 */
[----:B------:R-:W1:Y:S07]  /*0010*/  S2R R0, SR_TID.X ;  /* 0x0000000000007919 */ /* 0x000e6e0000002100 */
[----:B------:R-:W2:Y:S01]  /*0020*/  LDC.64 R16, c[0x0][0x228] ;  /* 0x00008a00ff107b82 */ /* 0x000ea20000000a00 */
[----:B------:R-:W-:Y:S01]  /*0030*/  ULDC.64 UR4, c[0x0][0x208] ;  /* 0x0000820000047ab9 */ /* 0x000fe20000000a00 */
[----:B------:R-:W3:Y:S06]  /*0040*/  S2R R3, SR_CTAID.X ;  /* 0x0000000000037919 */ /* 0x000eec0000002500 */
[----:B------:R-:W4:Y:S08]  /*0050*/  LDC.64 R24, c[0x0][0x220] ;  /* 0x00008800ff187b82 */ /* 0x000f300000000a00 */
[----:B------:R-:W5:Y:S01]  /*0060*/  LDC.64 R20, c[0x0][0x218] ;  /* 0x00008600ff147b82 */ /* 0x000f620000000a00 */
[----:B-1----:R-:W-:-:S04]  /*0070*/  SHF.L.U32 R0, R0, 0x2, RZ ;  /* 0x0000000200007819 */ /* 0x002fc800000006ff */
[----:B------:R-:W-:-:S04]  /*0080*/  LOP3.LUT R0, R0, 0x1fc, RZ, 0xc0, !PT ;  /* 0x000001fc00007812 */ /* 0x000fc800078ec0ff */
[----:B---3--:R-:W-:-:S05]  /*0090*/  LEA R0, R3, R0, 0xa ;  /* 0x0000000003007211 */ /* 0x008fca00078e50ff */
[----:B------:R-:W-:-:S04]  /*00a0*/  IMAD.HI R2, R0, 0x2aaaaaab, RZ ;  /* 0x2aaaaaab00027827 */ /* 0x000fc800078e02ff */
[----:B-----5:R-:W-:Y:S01]  /*00b0*/  IMAD.WIDE R20, R0, 0x4, R20 ;  /* 0x0000000400147825 */ /* 0x020fe200078e0214 */
[----:B------:R-:W-:-:S04]  /*00c0*/  SHF.R.U32.HI R3, RZ, 0x1f, R2 ;  /* 0x0000001fff037819 */ /* 0x000fc80000011602 */
[----:B------:R-:W-:Y:S01]  /*00d0*/  LEA.HI R3, R2, R3, RZ, 0x1e ;  /* 0x0000000302037211 */ /* 0x000fe200078ff0ff */
[----:B------:R-:W3:Y:S04]  /*00e0*/  LDG.E.128 R4, desc[UR4][R20.64] ;  /* 0x0000000414047981 */ /* 0x000ee8000c1e1d00 */
[----:B------:R-:W-:-:S04]  /*00f0*/  IMAD R3, R3, -0x18, R0 ;  /* 0xffffffe803037824 */ /* 0x000fc800078e0200 */
[C---:B--2---:R-:W-:Y:S01]  /*0100*/  IMAD.WIDE R12, R3.reuse, 0x4, R16 ;  /* 0x00000004030c7825 */ /* 0x044fe200078e0210 */
[----:B------:R-:W-:Y:S01]  /*0110*/  IADD3 R2, R0, 0x200, RZ ;  /* 0x0000020000027810 */ /* 0x000fe20007ffe0ff */
[----:B------:R-:W2:Y:S02]  /*0120*/  LDG.E.128 R20, desc[UR4][R20.64+0x800] ;  /* 0x0008000414147981 */ /* 0x000ea4000c1e1d00 */
[----:B----4-:R-:W-:Y:S02]  /*0130*/  IMAD.WIDE R8, R3, 0x4, R24 ;  /* 0x0000000403087825 */ /* 0x010fe400078e0218 */
[----:B------:R-:W4:Y:S02]  /*0140*/  LDG.E.EL.128 R12, desc[UR4][R12.64] ;  /* 0x000000040c0c7981 */ /* 0x000f24000c2e1d00 */
[----:B------:R-:W-:Y:S02]  /*0150*/  IMAD.HI R18, R2, 0x2aaaaaab, RZ ;  /* 0x2aaaaaab02127827 */ /* 0x000fe400078e02ff */
[----:B------:R-:W3:Y:S03]  /*0160*/  LDG.E.EL.128 R8, desc[UR4][R8.64] ;  /* 0x0000000408087981 */ /* 0x000ee6000c2e1d00 */
[----:B------:R-:W-:-:S04]  /*0170*/  SHF.R.U32.HI R19, RZ, 0x1f, R18 ;  /* 0x0000001fff137819 */ /* 0x000fc80000011612 */
[----:B------:R-:W-:-:S05]  /*0180*/  LEA.HI R19, R18, R19, RZ, 0x1e ;  /* 0x0000001312137211 */ /* 0x000fca00078ff0ff */
[----:B------:R-:W-:-:S04]  /*0190*/  IMAD R2, R19, -0x18, R2 ;  /* 0xffffffe813027824 */ /* 0x000fc800078e0202 */
[----:B------:R-:W-:-:S06]  /*01a0*/  IMAD.WIDE R16, R2, 0x4, R16 ;  /* 0x0000000402107825 */ /* 0x000fcc00078e0210 */
[----:B------:R-:W5:Y:S01]  /*01b0*/  LDG.E.EL.128 R16, desc[UR4][R16.64] ;  /* 0x0000000410107981 */ /* 0x000f62000c2e1d00 */
[----:B------:R-:W-:-:S06]  /*01c0*/  IMAD.WIDE R24, R2, 0x4, R24 ;  /* 0x0000000402187825 */ /* 0x000fcc00078e0218 */
[----:B------:R-:W2:Y:S01]  /*01d0*/  LDG.E.EL.128 R24, desc[UR4][R24.64] ;  /* 0x0000000418187981 */ /* 0x000ea2000c2e1d00 */
[----:B----4-:R-:W-:Y:S01]  /*01e0*/  FADD R28, R12, 9.9999997473787516356e-06 ;  /* 0x3727c5ac0c1c7421 */ /* 0x010fe20000000000 */
[----:B------:R-:W-:-:S05]  /*01f0*/  FADD R12, R13, 9.9999997473787516356e-06 ;  /* 0x3727c5ac0d0c7421 */ /* 0x000fca0000000000 */
[----:B------:R-:W1:Y:S08]  /*0200*/  MUFU.SQRT R28, R28 ;  /* 0x0000001c001c7308 */ /* 0x000e700000002000 */
[----:B------:R-:W4:Y:S01]  /*0210*/  MUFU.SQRT R12, R12 ;  /* 0x0000000c000c7308 */ /* 0x000f220000002000 */
[----:B------:R-:W-:Y:S01]  /*0220*/  FADD R14, R14, 9.9999997473787516356e-06 ;  /* 0x3727c5ac0e0e7421 */ /* 0x000fe20000000000 */
[----:B---3--:R-:W-:Y:S01]  /*0230*/  FADD R7, R7, -R11 ;  /* 0x8000000b07077221 */ /* 0x008fe20000000000 */
[----:B-1----:R-:W-:-:S05]  /*0240*/  FSETP.GT.AND P4, PT, R28, 8.50705917302346158658e+37, PT ;  /* 0x7e8000001c00780b */ /* 0x002fca0003f84000 */
[----:B------:R-:W1:Y:S01]  /*0250*/  MUFU.SQRT R11, R14 ;  /* 0x0000000e000b7308 */ /* 0x000e620000002000 */
[----:B------:R-:W-:Y:S02]  /*0260*/  FSETP.GEU.AND P5, PT, R28, 1.175494350822287508e-38, PT ;  /* 0x008000001c00780b */ /* 0x000fe40003fae000 */
[C---:B----4-:R-:W-:Y:S02]  /*0270*/  FSETP.GT.AND P6, PT, R12.reuse, 8.50705917302346158658e+37, PT ;  /* 0x7e8000000c00780b */ /* 0x050fe40003fc4000 */
[----:B------:R-:W-:Y:S01]  /*0280*/  FSETP.GEU.AND P0, PT, R12, 1.175494350822287508e-38, PT ;  /* 0x008000000c00780b */ /* 0x000fe20003f0e000 */
[----:B------:R-:W-:Y:S01]  /*0290*/  FADD R15, R15, 9.9999997473787516356e-06 ;  /* 0x3727c5ac0f0f7421 */ /* 0x000fe20000000000 */
[----:B------:R-:W-:-:S03]  /*02a0*/  FADD R6, R6, -R10 ;  /* 0x8000000a06067221 */ /* 0x000fc60000000000 */
[----:B------:R-:W3:Y:S01]  /*02b0*/  MUFU.SQRT R10, R15 ;  /* 0x0000000f000a7308 */ /* 0x000ee20000002000 */
[----:B-----5:R-:W-:Y:S01]  /*02c0*/  FADD R16, R16, 9.9999997473787516356e-06 ;  /* 0x3727c5ac10107421 */ /* 0x020fe20000000000 */
[----:B------:R-:W-:Y:S01]  /*02d0*/  @P4 FMUL R28, R28, 0.25 ;  /* 0x3e8000001c1c4820 */ /* 0x000fe20000400000 */
[----:B-1----:R-:W-:-:S03]  /*02e0*/  FSETP.GT.AND P1, PT, R11, 8.50705917302346158658e+37, PT ;  /* 0x7e8000000b00780b */ /* 0x002fc60003f24000 */
[----:B------:R-:W-:Y:S01]  /*02f0*/  @P6 FMUL R12, R12, 0.25 ;  /* 0x3e8000000c0c6820 */ /* 0x000fe20000400000 */
[----:B------:R-:W-:Y:S01]  /*0300*/  FADD R17, R17, 9.9999997473787516356e-06 ;  /* 0x3727c5ac11117421 */ /* 0x000fe20000000000 */
[----:B------:R1:W-:Y:S01]  /*0310*/  MUFU.SQRT R13, R16 ;  /* 0x00000010000d7308 */ /* 0x0003e20000002000 */
[----:B------:R-:W-:Y:S01]  /*0320*/  @!P5 FMUL R28, R28, 16777216 ;  /* 0x4b8000001c1cd820 */ /* 0x000fe20000400000 */
[----:B------:R-:W-:Y:S01]  /*0330*/  @!P0 FMUL R12, R12, 16777216 ;  /* 0x4b8000000c0c8820 */ /* 0x000fe20000400000 */
[----:B------:R-:W-:Y:S01]  /*0340*/  FSETP.GEU.AND P2, PT, R11, 1.175494350822287508e-38, PT ;  /* 0x008000000b00780b */ /* 0x000fe20003f4e000 */
[----:B------:R-:W-:Y:S01]  /*0350*/  FADD R4, R4, -R8 ;  /* 0x8000000804047221 */ /* 0x000fe20000000000 */
[----:B-1----:R-:W-:-:S03]  /*0360*/  HFMA2.MMA R16, -RZ, RZ, 1.625, 0 ;  /* 0x3e800000ff107435 */ /* 0x002fc600000001ff */
[----:B------:R-:W1:Y:S01]  /*0370*/  MUFU.SQRT R14, R17 ;  /* 0x00000011000e7308 */ /* 0x000e620000002000 */
[----:B---3--:R-:W-:Y:S01]  /*0380*/  FSETP.GT.AND P3, PT, R10, 8.50705917302346158658e+37, PT ;  /* 0x7e8000000a00780b */ /* 0x008fe20003f64000 */
[----:B------:R-:W-:-:S06]  /*0390*/  FADD R5, R5, -R9 ;  /* 0x8000000905057221 */ /* 0x000fcc0000000000 */
[----:B------:R-:W3:Y:S01]  /*03a0*/  MUFU.RCP R8, R28 ;  /* 0x0000001c00087308 */ /* 0x000ee20000001000 */
[----:B------:R-:W-:Y:S01]  /*03b0*/  FSEL R9, R16, 1, P4 ;  /* 0x3f80000010097808 */ /* 0x000fe20002000000 */
[----:B------:R-:W-:-:S06]  /*03c0*/  @P1 FMUL R11, R11, 0.25 ;  /* 0x3e8000000b0b1820 */ /* 0x000fcc0000400000 */
[----:B------:R-:W4:Y:S01]  /*03d0*/  MUFU.RCP R12, R12 ;  /* 0x0000000c000c7308 */ /* 0x000f220000001000 */
[----:B------:R-:W-:Y:S02]  /*03e0*/  FSETP.GEU.AND P4, PT, R10, 1.175494350822287508e-38, PT ;  /* 0x008000000a00780b */ /* 0x000fe40003f8e000 */
[----:B------:R-:W-:Y:S01]  /*03f0*/  FSEL R15, R16, 1, P6 ;  /* 0x3f800000100f7808 */ /* 0x000fe20003000000 */
[----:B------:R-:W-:Y:S01]  /*0400*/  @!P2 FMUL R11, R11, 16777216 ;  /* 0x4b8000000b0ba820 */ /* 0x000fe20000400000 */
[----:B------:R-:W-:-:S03]  /*0410*/  @!P5 FMUL R9, R9, 16777216 ;  /* 0x4b8000000909d820 */ /* 0x000fc60000400000 */
[----:B------:R-:W-:Y:S01]  /*0420*/  @!P0 FMUL R15, R15, 16777216 ;  /* 0x4b8000000f0f8820 */ /* 0x000fe20000400000 */
[----:B-1----:R-:W-:Y:S01]  /*0430*/  FSETP.GT.AND P0, PT, R14, 8.50705917302346158658e+37, PT ;  /* 0x7e8000000e00780b */ /* 0x002fe20003f04000 */
[----:B---3--:R-:W-:Y:S01]  /*0440*/  FMUL R9, R8, R9 ;  /* 0x0000000908097220 */ /* 0x008fe20000400000 */
[----:B------:R-:W1:Y:S01]  /*0450*/  MUFU.RCP R11, R11 ;  /* 0x0000000b000b7308 */ /* 0x000e620000001000 */
[----:B------:R-:W-:Y:S01]  /*0460*/  @P3 FMUL R10, R10, 0.25 ;  /* 0x3e8000000a0a3820 */ /* 0x000fe20000400000 */
[----:B----4-:R-:W-:Y:S01]  /*0470*/  FMUL R8, R12, R15 ;  /* 0x0000000f0c087220 */ /* 0x010fe20000400000 */
[----:B------:R-:W-:Y:S02]  /*0480*/  FSEL R12, R16, 1, P1 ;  /* 0x3f800000100c7808 */ /* 0x000fe40000800000 */
[----:B------:R-:W-:Y:S01]  /*0490*/  FSETP.GEU.AND P1, PT, R14, 1.175494350822287508e-38, PT ;  /* 0x008000000e00780b */ /* 0x000fe20003f2e000 */
[----:B------:R-:W-:Y:S01]  /*04a0*/  @!P4 FMUL R10, R10, 16777216 ;  /* 0x4b8000000a0ac820 */ /* 0x000fe20000400000 */
[----:B--2---:R-:W-:Y:S01]  /*04b0*/  FADD R27, R23, -R27 ;  /* 0x8000001b171b7221 */ /* 0x004fe20000000000 */
[----:B------:R-:W-:Y:S01]  /*04c0*/  FADD R26, R22, -R26 ;  /* 0x8000001a161a7221 */ /* 0x000fe20000000000 */
[----:B------:R-:W-:Y:S01]  /*04d0*/  FADD R25, R21, -R25 ;  /* 0x8000001915197221 */ /* 0x000fe20000000000 */
[----:B------:R-:W-:Y:S01]  /*04e0*/  FADD R28, R20, -R24 ;  /* 0x80000018141c7221 */ /* 0x000fe20000000000 */
[----:B------:R-:W2:Y:S01]  /*04f0*/  LDC.64 R22, c[0x0][0x230] ;  /* 0x00008c00ff167b82 */ /* 0x000ea20000000a00 */
[----:B------:R-:W3:Y:S01]  /*0500*/  MUFU.RCP R10, R10 ;  /* 0x0000000a000a7308 */ /* 0x000ee20000001000 */
[----:B------:R-:W-:Y:S01]  /*0510*/  @!P2 FMUL R12, R12, 16777216 ;  /* 0x4b8000000c0ca820 */ /* 0x000fe20000400000 */
[----:B------:R-:W-:-:S05]  /*0520*/  @P0 FMUL R14, R14, 0.25 ;  /* 0x3e8000000e0e0820 */ /* 0x000fca0000400000 */
[----:B------:R-:W4:Y:S01]  /*0530*/  LDC.64 R20, c[0x0][0x238] ;  /* 0x00008e00ff147b82 */ /* 0x000f220000000a00 */
[----:B-1----:R-:W-:Y:S01]  /*0540*/  FMUL R15, R11, R12 ;  /* 0x0000000c0b0f7220 */ /* 0x002fe20000400000 */
[----:B------:R-:W-:Y:S01]  /*0550*/  @!P1 FMUL R14, R14, 16777216 ;  /* 0x4b8000000e0e9820 */ /* 0x000fe20000400000 */
[----:B------:R-:W-:-:S05]  /*0560*/  FSEL R11, R16, 1, P3 ;  /* 0x3f800000100b7808 */ /* 0x000fca0001800000 */
[----:B------:R-:W-:Y:S01]  /*0570*/  @!P4 FMUL R11, R11, 16777216 ;  /* 0x4b8000000b0bc820 */ /* 0x000fe20000400000 */
[----:B------:R-:W1:Y:S03]  /*0580*/  MUFU.RCP R14, R14 ;  /* 0x0000000e000e7308 */ /* 0x000e660000001000 */
[----:B---3--:R-:W-:Y:S01]  /*0590*/  FMUL R10, R10, R11 ;  /* 0x0000000b0a0a7220 */ /* 0x008fe20000400000 */
[----:B------:R-:W-:Y:S01]  /*05a0*/  FSEL R11, R16, 1, P0 ;  /* 0x3f800000100b7808 */ /* 0x000fe20000000000 */
[----:B------:R-:W-:Y:S01]  /*05b0*/  FMUL R12, R4, R9 ;  /* 0x00000009040c7220 */ /* 0x000fe20000400000 */
[----:B------:R-:W-:Y:S01]  /*05c0*/  FMUL R17, R5, R8 ;  /* 0x0000000805117220 */ /* 0x000fe20000400000 */
[----:B--2---:R-:W-:-:S04]  /*05d0*/  IMAD.WIDE R8, R3, 0x4, R22 ;  /* 0x0000000403087825 */ /* 0x004fc800078e0216 */
[----:B------:R-:W-:Y:S01]  /*05e0*/  @!P1 FMUL R11, R11, 16777216 ;  /* 0x4b8000000b0b9820 */ /* 0x000fe20000400000 */
[----:B------:R-:W-:Y:S01]  /*05f0*/  FMUL R24, R6, R15 ;  /* 0x0000000f06187220 */ /* 0x000fe20000400000 */
[----:B----4-:R-:W-:-:S04]  /*0600*/  IMAD.WIDE R4, R3, 0x4, R20 ;  /* 0x0000000403047825 */ /* 0x010fc800078e0214 */
[----:B------:R-:W-:Y:S01]  /*0610*/  FMUL R29, R7, R10 ;  /* 0x0000000a071d7220 */ /* 0x000fe20000400000 */
[----:B-1----:R-:W-:Y:S02]  /*0620*/  FMUL R3, R14, R11 ;  /* 0x0000000b0e037220 */ /* 0x002fe40000400000 */
[----:B------:R-:W2:Y:S04]  /*0630*/  LDG.E.EL.128 R8, desc[UR4][R8.64] ;  /* 0x0000000408087981 */ /* 0x000ea8000c2e1d00 */
[----:B------:R-:W2:Y:S01]  /*0640*/  LDG.E.EL.128 R4, desc[UR4][R4.64] ;  /* 0x0000000404047981 */ /* 0x000ea2000c2e1d00 */
[C---:B------:R-:W-:Y:S02]  /*0650*/  FSETP.GT.AND P6, PT, R13.reuse, 8.50705917302346158658e+37, PT ;  /* 0x7e8000000d00780b */ /* 0x040fe40003fc4000 */
[----:B------:R-:W-:Y:S01]  /*0660*/  FSETP.GEU.AND P5, PT, R13, 1.175494350822287508e-38, PT ;  /* 0x008000000d00780b */ /* 0x000fe20003fae000 */
[----:B------:R-:W-:-:S04]  /*0670*/  IMAD.WIDE R14, R2, 0x4, R22 ;  /* 0x00000004020e7825 */ /* 0x000fc800078e0216 */
[----:B------:R-:W-:-:S06]  /*0680*/  IMAD.WIDE R20, R2, 0x4, R20 ;  /* 0x0000000402147825 */ /* 0x000fcc00078e0214 */
[----:B------:R-:W-:Y:S01]  /*0690*/  @P6 FMUL R13, R13, 0.25 ;  /* 0x3e8000000d0d6820 */ /* 0x000fe20000400000 */
[----:B------:R-:W3:Y:S03]  /*06a0*/  LDG.E.EL.128 R20, desc[UR4][R20.64] ;  /* 0x0000000414147981 */ /* 0x000ee6000c2e1d00 */
[----:B------:R-:W-:-:S04]  /*06b0*/  @!P5 FMUL R13, R13, 16777216 ;  /* 0x4b8000000d0dd820 */ /* 0x000fc80000400000 */
[----:B------:R1:W-:Y:S01]  /*06c0*/  MUFU.RCP R30, R13 ;  /* 0x0000000d001e7308 */ /* 0x0003e20000001000 */
[----:B------:R-:W-:Y:S01]  /*06d0*/  FADD R18, R18, 9.9999997473787516356e-06 ;  /* 0x3727c5ac12127421 */ /* 0x000fe20000000000 */
[----:B------:R-:W-:Y:S01]  /*06e0*/  FADD R19, R19, 9.9999997473787516356e-06 ;  /* 0x3727c5ac13137421 */ /* 0x000fe20000000000 */
[----:B--2---:R-:W-:Y:S02]  /*06f0*/  FFMA R2, R8, R12, R4 ;  /* 0x0000000c08027223 */ /* 0x004fe40000000004 */
[----:B-1----:R-:W3:Y:S03]  /*0700*/  LDG.E.EL.128 R12, desc[UR4][R14.64] ;  /* 0x000000040e0c7981 */ /* 0x002ee6000c2e1d00 */
[----:B------:R-:W1:Y:S01]  /*0710*/  MUFU.SQRT R4, R18 ;  /* 0x0000001200047308 */ /* 0x000e620000002000 */
[----:B------:R-:W-:-:S07]  /*0720*/  FFMA R17, R9, R17, R5 ;  /* 0x0000001109117223 */ /* 0x000fce0000000005 */
[----:B------:R-:W2:Y:S01]  /*0730*/  MUFU.SQRT R5, R19 ;  /* 0x0000001300057308 */ /* 0x000ea20000002000 */
[C---:B-1----:R-:W-:Y:S02]  /*0740*/  FSETP.GT.AND P0, PT, R4.reuse, 8.50705917302346158658e+37, PT ;  /* 0x7e8000000400780b */ /* 0x042fe40003f04000 */
[----:B------:R-:W-:Y:S02]  /*0750*/  FSETP.GEU.AND P2, PT, R4, 1.175494350822287508e-38, PT ;  /* 0x008000000400780b */ /* 0x000fe40003f4e000 */
[C---:B--2---:R-:W-:Y:S02]  /*0760*/  FSETP.GT.AND P1, PT, R5.reuse, 8.50705917302346158658e+37, PT ;  /* 0x7e8000000500780b */ /* 0x044fe40003f24000 */
[----:B------:R-:W-:Y:S01]  /*0770*/  FSETP.GEU.AND P3, PT, R5, 1.175494350822287508e-38, PT ;  /* 0x008000000500780b */ /* 0x000fe20003f6e000 */
[----:B------:R-:W-:Y:S01]  /*0780*/  FFMA R24, R10, R24, R6 ;  /* 0x000000180a187223 */ /* 0x000fe20000000006 */
[----:B------:R-:W-:Y:S02]  /*0790*/  FFMA R29, R11, R29, R7 ;  /* 0x0000001d0b1d7223 */ /* 0x000fe40000000007 */
[----:B------:R-:W1:Y:S03]  /*07a0*/  LDC.64 R6, c[0x0][0x210] ;  /* 0x00008400ff067b82 */ /* 0x000e660000000a00 */
[----:B------:R-:W-:-:S04]  /*07b0*/  @P0 FMUL R4, R4, 0.25 ;  /* 0x3e80000004040820 */ /* 0x000fc80000400000 */
[----:B------:R-:W-:Y:S01]  /*07c0*/  @!P2 FMUL R4, R4, 16777216 ;  /* 0x4b8000000404a820 */ /* 0x000fe20000400000 */
[----:B------:R-:W-:Y:S01]  /*07d0*/  @P1 FMUL R5, R5, 0.25 ;  /* 0x3e80000005051820 */ /* 0x000fe20000400000 */
[----:B------:R-:W-:-:S03]  /*07e0*/  FSEL R31, R16, 1, P6 ;  /* 0x3f800000101f7808 */ /* 0x000fc60003000000 */
[----:B------:R-:W-:Y:S01]  /*07f0*/  @!P3 FMUL R5, R5, 16777216 ;  /* 0x4b8000000505b820 */ /* 0x000fe20000400000 */
[----:B------:R-:W2:Y:S01]  /*0800*/  MUFU.RCP R4, R4 ;  /* 0x0000000400047308 */ /* 0x000ea20000001000 */
[----:B------:R-:W-:Y:S01]  /*0810*/  @!P5 FMUL R31, R31, 16777216 ;  /* 0x4b8000001f1fd820 */ /* 0x000fe20000400000 */
[----:B------:R-:W-:-:S06]  /*0820*/  FSEL R19, R16, 1, P0 ;  /* 0x3f80000010137808 */ /* 0x000fcc0000000000 */
[----:B------:R4:W5:Y:S01]  /*0830*/  MUFU.RCP R10, R5 ;  /* 0x00000005000a7308 */ /* 0x0009620000001000 */
[----:B------:R-:W-:Y:S01]  /*0840*/  FSEL R11, R16, 1, P1 ;  /* 0x3f800000100b7808 */ /* 0x000fe20000800000 */
[----:B------:R-:W-:Y:S01]  /*0850*/  FMUL R30, R30, R31 ;  /* 0x0000001f1e1e7220 */ /* 0x000fe20000400000 */
[----:B------:R-:W-:Y:S01]  /*0860*/  @!P2 FMUL R19, R19, 16777216 ;  /* 0x4b8000001313a820 */ /* 0x000fe20000400000 */
[----:B-1----:R-:W-:-:S04]  /*0870*/  IMAD.WIDE R8, R0, 0x4, R6 ;  /* 0x0000000400087825 */ /* 0x002fc800078e0206 */
[----:B------:R-:W-:Y:S01]  /*0880*/  FMUL R31, R28, R30 ;  /* 0x0000001e1c1f7220 */ /* 0x000fe20000400000 */
[----:B------:R-:W-:Y:S01]  /*0890*/  @!P3 FMUL R11, R11, 16777216 ;  /* 0x4b8000000b0bb820 */ /* 0x000fe20000400000 */
[----:B--2---:R-:W-:Y:S02]  /*08a0*/  FMUL R16, R4, R19 ;  /* 0x0000001304107220 */ /* 0x004fe40000400000 */
[----:B----4-:R-:W2:Y:S01]  /*08b0*/  LDG.E.128 R4, desc[UR4][R8.64] ;  /* 0x0000000408047981 */ /* 0x010ea2000c1e1d00 */
[----:B------:R-:W1:Y:S01]  /*08c0*/  LDC.64 R18, c[0x0][0x240] ;  /* 0x00009000ff127b82 */ /* 0x000e620000000a00 */
[----:B---3--:R-:W-:Y:S01]  /*08d0*/  FFMA R12, R12, R31, R20 ;  /* 0x0000001f0c0c7223 */ /* 0x008fe20000000014 */
[----:B-----5:R-:W-:Y:S02]  /*08e0*/  FMUL R20, R10, R11 ;  /* 0x0000000b0a147220 */ /* 0x020fe40000400000 */
[----:B------:R-:W3:Y:S01]  /*08f0*/  LDG.E.128 R8, desc[UR4][R8.64+0x800] ;  /* 0x0008000408087981 */ /* 0x000ee2000c1e1d00 */
[----:B------:R-:W-:Y:S01]  /*0900*/  FMUL R28, R25, R3 ;  /* 0x00000003191c7220 */ /* 0x000fe20000400000 */
[----:B------:R-:W-:Y:S01]  /*0910*/  FMUL R3, R26, R16 ;  /* 0x000000101a037220 */ /* 0x000fe20000400000 */
[----:B------:R-:W-:-:S02]  /*0920*/  FMUL R20, R27, R20 ;  /* 0x000000141b147220 */ /* 0x000fc40000400000 */
[----:B------:R-:W-:Y:S01]  /*0930*/  FFMA R16, R13, R28, R21 ;  /* 0x0000001c0d107223 */ /* 0x000fe20000000015 */
[----:B------:R-:W-:Y:S01]  /*0940*/  FFMA R3, R14, R3, R22 ;  /* 0x000000030e037223 */ /* 0x000fe20000000016 */
[----:B------:R-:W-:Y:S01]  /*0950*/  FFMA R20, R15, R20, R23 ;  /* 0x000000140f147223 */ /* 0x000fe20000000017 */
[----:B-1----:R-:W-:-:S04]  /*0960*/  IMAD.WIDE R18, R0, 0x4, R18 ;  /* 0x0000000400127825 */ /* 0x002fc800078e0212 */
[----:B--2---:R-:W-:Y:S01]  /*0970*/  FADD R4, R4, R2 ;  /* 0x0000000204047221 */ /* 0x004fe20000000000 */
[----:B------:R-:W-:Y:S01]  /*0980*/  FADD R5, R5, R17 ;  /* 0x0000001105057221 */ /* 0x000fe20000000000 */
[----:B------:R-:W-:Y:S01]  /*0990*/  FADD R6, R6, R24 ;  /* 0x0000001806067221 */ /* 0x000fe20000000000 */
[----:B------:R-:W-:-:S05]  /*09a0*/  FADD R7, R7, R29 ;  /* 0x0000001d07077221 */ /* 0x000fca0000000000 */
[----:B------:R-:W-:Y:S01]  /*09b0*/  STG.E.128 desc[UR4][R18.64], R4 ;  /* 0x0000000412007986 */ /* 0x000fe2000c101d04 */
[----:B---3--:R-:W-:Y:S01]  /*09c0*/  FADD R8, R8, R12 ;  /* 0x0000000c08087221 */ /* 0x008fe20000000000 */
[----:B------:R-:W-:Y:S01]  /*09d0*/  FADD R9, R9, R16 ;  /* 0x0000001009097221 */ /* 0x000fe20000000000 */
[----:B------:R-:W-:Y:S01]  /*09e0*/  FADD R10, R10, R3 ;  /* 0x000000030a0a7221 */ /* 0x000fe20000000000 */
[----:B------:R-:W-:-:S05]  /*09f0*/  FADD R11, R11, R20 ;  /* 0x000000140b0b7221 */ /* 0x000fca0000000000 */
[----:B------:R-:W-:Y:S01]  /*0a00*/  STG.E.128 desc[UR4][R18.64+0x800], R8 ;  /* 0x0008000812007986 */ /* 0x000fe2000c101d04 */
[----:B------:R-:W-:Y:S05]  /*0a10*/  EXIT ;  /* 0x000000000000794d */ /* 0x000fea0003800000 */
.L_x_0:
[----:B------:R-:W-:-:S00]  /*0a20*/  BRA `(.L_x_0) ;  /* 0xfffffffc00fc7947 */ /* 0x000fc0000383ffff */
[----:B------:R-:W-:-:S00]  /*0a30*/  NOP ;  /* 0x0000000000007918 */ /* 0x000fc00000000000 */
        /* <DEDUP_REMOVED lines=12> */
.L_x_1:


//--------------------- .nv.global.init           --------------------------
	.section	.nv.global.init,"aw",@progbits
.nv.global.init:
	.type		_$_str,@object
	.size		_$_str,(_$_str_$_2 - _$_str)
_$_str:
        /*0000*/ 	.byte	0x5f, 0x5f, 0x43, 0x55, 0x44, 0x41, 0x5f, 0x46, 0x54, 0x5a, 0x00
	.type		_$_str_$_2,@object
	.size		_$_str_$_2,(.L_1 - _$_str_$_2)
_$_str_$_2:
        /*000b*/ 	.byte	0x5f, 0x5f, 0x43, 0x55, 0x44, 0x41, 0x5f, 0x50, 0x52, 0x45, 0x43, 0x5f, 0x53, 0x51, 0x52, 0x54
        /*001b*/ 	.byte	0x00
.L_1:


//--------------------- .nv.constant0.triton_poi_fused__native_batch_norm_legit_no_training_add_7 --------------------------
	.section	.nv.constant0.triton_poi_fused__native_batch_norm_legit_no_training_add_7,"a",@progbits
	.sectionflags	@""
	.align	4
.nv.constant0.triton_poi_fused__native_batch_norm_legit_no_training_add_7:
	.zero		588
